//
// Generated by NVIDIA NVVM Compiler
//
// Compiler Build ID: CL-36424714
// Cuda compilation tools, release 13.0, V13.0.88
// Based on NVVM 20.0.0
//

.version 9.0
.target sm_100
.address_size 64

	// .globl	_Z8additionPiS_S_

.visible .entry _Z8additionPiS_S_(
	.param .u64 .ptr .align 1 _Z8additionPiS_S__param_0,
	.param .u64 .ptr .align 1 _Z8additionPiS_S__param_1,
	.param .u64 .ptr .align 1 _Z8additionPiS_S__param_2
)
{
	.reg .b32 	%r<14>;
	.reg .b64 	%rd<11>;

	ld.param.u64 	%rd1, [_Z8additionPiS_S__param_0];
	ld.param.u64 	%rd2, [_Z8additionPiS_S__param_1];
	ld.param.u64 	%rd3, [_Z8additionPiS_S__param_2];
	cvta.to.global.u64 	%rd4, %rd1;
	cvta.to.global.u64 	%rd5, %rd3;
	cvta.to.global.u64 	%rd6, %rd2;
	mov.u32 	%r1, %ctaid.x;
	shl.b32 	%r2, %r1, 27;
	mov.u32 	%r3, %tid.x;
	shl.b32 	%r4, %r3, 18;
	mov.u32 	%r5, %tid.y;
	shl.b32 	%r6, %r5, 9;
	mov.u32 	%r7, %tid.z;
	or.b32  	%r8, %r4, %r7;
	add.s32 	%r9, %r8, %r2;
	add.s32 	%r10, %r9, %r6;
	mul.wide.s32 	%rd7, %r10, 4;
	add.s64 	%rd8, %rd6, %rd7;
	ld.global.u32 	%r11, [%rd8];
	add.s64 	%rd9, %rd5, %rd7;
	ld.global.u32 	%r12, [%rd9];
	add.s32 	%r13, %r12, %r11;
	add.s64 	%rd10, %rd4, %rd7;
	st.global.u32 	[%rd10], %r13;
	ret;

}


// ===== COMPILED SASS (sm_100) =====

	.target	sm_100

	.elftype	@"ET_EXEC"


//--------------------- .note.nv.tkinfo           --------------------------
	.section	.note.nv.tkinfo,"",@"SHT_NOTE"
	.sectionflags	@"SHF_NOTE_NV_TKINFO"
	.tkinfo
        /*0018*/ 	.word	0x00000002
        /*0030*/ 	.string	""
        /*0030*/ 	.string	"ptxas"
        /*0030*/ 	.string	"Cuda compilation tools, release 13.0, V13.0.88"
        /*0030*/ 	.string	"Build cuda_13.0.r13.0/compiler.36424714_0"
        /*0030*/ 	.string	"-arch sm_100 -m 64 "



//--------------------- .note.nv.cuinfo           --------------------------
	.section	.note.nv.cuinfo,"",@"SHT_NOTE"
	.sectionflags	@"SHF_NOTE_NV_CUINFO"
        /*0018*/ 	.short	0x0002
        /*001a*/ 	.short	0x0064
        /*001c*/ 	.short	0x0082
	.zero		2


//--------------------- .nv.info                  --------------------------
	.section	.nv.info,"",@"SHT_CUDA_INFO"
	.align	4


	//----- nvinfo : EIATTR_REGCOUNT
	.align		4
        /*0000*/ 	.byte	0x04, 0x2f
        /*0002*/ 	.short	(.L_1 - .L_0)
	.align		4
.L_0:
        /*0004*/ 	.word	index@(_Z8additionPiS_S_)
        /*0008*/ 	.word	0x0000000e


	//----- nvinfo : EIATTR_FRAME_SIZE
	.align		4
.L_1:
        /*000c*/ 	.byte	0x04, 0x11
        /*000e*/ 	.short	(.L_3 - .L_2)
	.align		4
.L_2:
        /*0010*/ 	.word	index@(_Z8additionPiS_S_)
        /*0014*/ 	.word	0x00000000


	//----- nvinfo : EIATTR_MIN_STACK_SIZE
	.align		4
.L_3:
        /*0018*/ 	.byte	0x04, 0x12
        /*001a*/ 	.short	(.L_5 - .L_4)
	.align		4
.L_4:
        /*001c*/ 	.word	index@(_Z8additionPiS_S_)
        /*0020*/ 	.word	0x00000000
.L_5:


//--------------------- .nv.compat                --------------------------
	.section	.nv.compat,"",@"SHT_CUDA_COMPAT_INFO"
	.align	4
        /*0000*/ 	.byte	0x02, 0x09, 0x00, 0x00, 0x02, 0x02, 0x01, 0x00, 0x02, 0x05, 0x05, 0x00, 0x03, 0x07, 0x01, 0x01
        /*0010*/ 	.byte	0x02, 0x03, 0x00, 0x00, 0x02, 0x06, 0x01, 0x00, 0x04, 0x0b, 0x08, 0x00, 0x09, 0x00, 0x00, 0x00
        /*0020*/ 	.byte	0x00, 0x00, 0x00, 0x00


//--------------------- .nv.info._Z8additionPiS_S_ --------------------------
	.section	.nv.info._Z8additionPiS_S_,"",@"SHT_CUDA_INFO"
	.sectionflags	@""
	.align	4


	//----- nvinfo : EIATTR_CUDA_API_VERSION
	.align		4
        /*0000*/ 	.byte	0x04, 0x37
        /*0002*/ 	.short	(.L_7 - .L_6)
.L_6:
        /*0004*/ 	.word	0x00000082


	//----- nvinfo : EIATTR_KPARAM_INFO
	.align		4
.L_7:
        /*0008*/ 	.byte	0x04, 0x17
        /*000a*/ 	.short	(.L_9 - .L_8)
.L_8:
        /*000c*/ 	.word	0x00000000
        /*0010*/ 	.short	0x0002
        /*0012*/ 	.short	0x0010
        /*0014*/ 	.byte	0x00, 0xf5, 0x21, 0x00


	//----- nvinfo : EIATTR_KPARAM_INFO
	.align		4
.L_9:
        /*0018*/ 	.byte	0x04, 0x17
        /*001a*/ 	.short	(.L_11 - .L_10)
.L_10:
        /*001c*/ 	.word	0x00000000
        /*0020*/ 	.short	0x0001
        /*0022*/ 	.short	0x0008
        /*0024*/ 	.byte	0x00, 0xf5, 0x21, 0x00


	//----- nvinfo : EIATTR_KPARAM_INFO
	.align		4
.L_11:
        /*0028*/ 	.byte	0x04, 0x17
        /*002a*/ 	.short	(.L_13 - .L_12)
.L_12:
        /*002c*/ 	.word	0x00000000
        /*0030*/ 	.short	0x0000
        /*0032*/ 	.short	0x0000
        /*0034*/ 	.byte	0x00, 0xf5, 0x21, 0x00


	//----- nvinfo : EIATTR_SPARSE_MMA_MASK
	.align		4
.L_13:
        /*0038*/ 	.byte	0x03, 0x50
        /*003a*/ 	.short	0x0000


	//----- nvinfo : EIATTR_MAXREG_COUNT
	.align		4
        /*003c*/ 	.byte	0x03, 0x1b
        /*003e*/ 	.short	0x00ff


	//----- nvinfo : EIATTR_MERCURY_ISA_VERSION
	.align		4
        /*0040*/ 	.byte	0x03, 0x5f
        /*0042*/ 	.short	0x0101


	//----- nvinfo : EIATTR_VRC_CTA_INIT_COUNT
	.align		4
        /*0044*/ 	.byte	0x02, 0x4a
	.zero		1
	.zero		1


	//----- nvinfo : EIATTR_EXIT_INSTR_OFFSETS
	.align		4
        /*0048*/ 	.byte	0x04, 0x1c
        /*004a*/ 	.short	(.L_15 - .L_14)


	//   ....[0]....
.L_14:
        /*004c*/ 	.word	0x00000140


	//----- nvinfo : EIATTR_CBANK_PARAM_SIZE
	.align		4
.L_15:
        /*0050*/ 	.byte	0x03, 0x19
        /*0052*/ 	.short	0x0018


	//----- nvinfo : EIATTR_PARAM_CBANK
	.align		4
        /*0054*/ 	.byte	0x04, 0x0a
        /*0056*/ 	.short	(.L_17 - .L_16)
	.align		4
.L_16:
        /*0058*/ 	.word	index@(.nv.constant0._Z8additionPiS_S_)
        /*005c*/ 	.short	0x0380
        /*005e*/ 	.short	0x0018


	//----- nvinfo : EIATTR_SW_WAR
	.align		4
.L_17:
        /*0060*/ 	.byte	0x04, 0x36
        /*0062*/ 	.short	(.L_19 - .L_18)
.L_18:
        /*0064*/ 	.word	0x00000008
.L_19:


//--------------------- .nv.callgraph             --------------------------
	.section	.nv.callgraph,"",@"SHT_CUDA_CALLGRAPH"
	.align	4
	.sectionentsize	8
	.align		4
        /*0000*/ 	.word	0x00000000
	.align		4
        /*0004*/ 	.word	0xffffffff
	.align		4
        /*0008*/ 	.word	0x00000000
	.align		4
        /*000c*/ 	.word	0xfffffffe
	.align		4
        /*0010*/ 	.word	0x00000000
	.align		4
        /*0014*/ 	.word	0xfffffffd
	.align		4
        /*0018*/ 	.word	0x00000000
	.align		4
        /*001c*/ 	.word	0xfffffffc


//--------------------- .text._Z8additionPiS_S_   --------------------------
	.section	.text._Z8additionPiS_S_,"ax",@progbits
	.align	128
        .global         _Z8additionPiS_S_
        .type           _Z8additionPiS_S_,@function
        .size           _Z8additionPiS_S_,(.L_x_1 - _Z8additionPiS_S_)
        .other          _Z8additionPiS_S_,@"STO_CUDA_ENTRY STV_DEFAULT"
_Z8additionPiS_S_:
.text._Z8additionPiS_S_:
[----:B------:R-:W-:Y:S01]  /*0000*/  LDC R1, c[0x0][0x37c] ;  /* 0x0000df00ff017b82 */ /* 0x000fe20000000800 */
[----:B------:R-:W0:Y:S07]  /*0010*/  S2R R0, SR_TID.X ;  /* 0x0000000000007919 */ /* 0x000e2e0000002100 */
[----:B------:R-:W1:Y:S01]  /*0020*/  LDC.64 R2, c[0x0][0x388] ;  /* 0x0000e200ff027b82 */ /* 0x000e620000000a00 */
[----:B------:R-:W2:Y:S01]  /*0030*/  LDCU.64 UR4, c[0x0][0x358] ;  /* 0x00006b00ff0477ac */ /* 0x000ea20008000a00 */
[----:B------:R-:W3:Y:S01]  /*0040*/  S2R R11, SR_TID.Z ;  /* 0x00000000000b7919 */ /* 0x000ee20000002300 */
[----:B------:R-:W4:Y:S05]  /*0050*/  S2R R7, SR_CTAID.X ;  /* 0x0000000000077919 */ /* 0x000f2a0000002500 */
[----:B------:R-:W5:Y:S01]  /*0060*/  LDC.64 R4, c[0x0][0x390] ;  /* 0x0000e400ff047b82 */ /* 0x000f620000000a00 */
[----:B------:R-:W2:Y:S01]  /*0070*/  S2R R9, SR_TID.Y ;  /* 0x0000000000097919 */ /* 0x000ea20000002200 */
[----:B0-----:R-:W-:-:S04]  /*0080*/  SHF.L.U32 R0, R0, 0x12, RZ ;  /* 0x0000001200007819 */ /* 0x001fc800000006ff */
[----:B---3--:R-:W-:-:S04]  /*0090*/  LOP3.LUT R0, R0, R11, RZ, 0xfc, !PT ;  /* 0x0000000b00007212 */ /* 0x008fc800078efcff */
[----:B----4-:R-:W-:Y:S02]  /*00a0*/  LEA R0, R7, R0, 0x1b ;  /* 0x0000000007007211 */ /* 0x010fe400078ed8ff */
[----:B------:R-:W0:Y:S02]  /*00b0*/  LDC.64 R6, c[0x0][0x380] ;  /* 0x0000e000ff067b82 */ /* 0x000e240000000a00 */
[----:B--2---:R-:W-:-:S05]  /*00c0*/  LEA R9, R9, R0, 0x9 ;  /* 0x0000000009097211 */ /* 0x004fca00078e48ff */
[----:B-1----:R-:W-:-:S04]  /*00d0*/  IMAD.WIDE R2, R9, 0x4, R2 ;  /* 0x0000000409027825 */ /* 0x002fc800078e0202 */
[C---:B-----5:R-:W-:Y:S02]  /*00e0*/  IMAD.WIDE R4, R9.reuse, 0x4, R4 ;  /* 0x0000000409047825 */ /* 0x060fe400078e0204 */
[----:B------:R-:W2:Y:S04]  /*00f0*/  LDG.E R2, desc[UR4][R2.64] ;  /* 0x0000000402027981 */ /* 0x000ea8000c1e1900 */
[----:B------:R-:W2:Y:S01]  /*0100*/  LDG.E R5, desc[UR4][R4.64] ;  /* 0x0000000404057981 */ /* 0x000ea2000c1e1900 */
[----:B0-----:R-:W-:Y:S01]  /*0110*/  IMAD.WIDE R6, R9, 0x4, R6 ;  /* 0x0000000409067825 */ /* 0x001fe200078e0206 */
[----:B--2---:R-:W-:-:S05]  /*0120*/  IADD3 R9, PT, PT, R2, R5, RZ ;  /* 0x0000000502097210 */ /* 0x004fca0007ffe0ff */
[----:B------:R-:W-:Y:S01]  /*0130*/  STG.E desc[UR4][R6.64], R9 ;  /* 0x0000000906007986 */ /* 0x000fe2000c101904 */
[----:B------:R-:W-:Y:S05]  /*0140*/  EXIT ;  /* 0x000000000000794d */ /* 0x000fea0003800000 */
.L_x_0:
[----:B------:R-:W-:-:S00]  /*0150*/  BRA `(.L_x_0) ;  /* 0xfffffffc00fc7947 */ /* 0x000fc0000383ffff */
[----:B------:R-:W-:-:S00]  /*0160*/  NOP ;  /* 0x0000000000007918 */ /* 0x000fc00000000000 */
        /* <DEDUP_REMOVED lines=9> */
.L_x_1:


//--------------------- .nv.shared.reserved.0     --------------------------
	.section	.nv.shared.reserved.0,"aw",@nobits
	.weak		__nv_reservedSMEM_offset_0_alias
	.size		__nv_reservedSMEM_offset_0_alias, 0, 64
	.other		__nv_reservedSMEM_offset_0_alias,@"STO_CUDA_RESERVED_SHARED STV_DEFAULT"
__nv_reservedSMEM_offset_0_alias:
	.zero		0
	.zero		64


//--------------------- .nv.constant0._Z8additionPiS_S_ --------------------------
	.section	.nv.constant0._Z8additionPiS_S_,"a",@progbits
	.sectionflags	@""
	.align	4
.nv.constant0._Z8additionPiS_S_:
	.zero		920


//--------------------- SYMBOLS --------------------------

	.type		.nv.reservedSmem.offset0,@object
	.size		.nv.reservedSmem.offset0,0x4
